	.headerflags	@"EF_CUDA_TEXMODE_UNIFIED EF_CUDA_64BIT_ADDRESS EF_CUDA_ACCELERATORS EF_CUDA_SM90 EF_CUDA_VIRTUAL_SM(EF_CUDA_SM90)"
	.elftype	@"ET_EXEC"


//--------------------- .nv.info                  --------------------------
	.section	.nv.info,"",@"SHT_CUDA_INFO"
	.align	4


	//----- nvinfo : EIATTR_REGCOUNT
	.align		4
        /*0000*/ 	.byte	0x04, 0x2f
        /*0002*/ 	.short	(.L_3 - .L_2)
	.align		4
.L_2:
        /*0004*/ 	.word	index@(triton_poi_fused__native_batch_norm_legit_no_training_add_max_pool2d_with_indices_11)
        /*0008*/ 	.word	0x00000027


	//----- nvinfo : EIATTR_MIN_STACK_SIZE
	.align		4
.L_3:
        /*000c*/ 	.byte	0x04, 0x12
        /*000e*/ 	.short	(.L_5 - .L_4)
	.align		4
.L_4:
        /*0010*/ 	.word	index@(triton_poi_fused__native_batch_norm_legit_no_training_add_max_pool2d_with_indices_11)
        /*0014*/ 	.word	0x00000000


	//----- nvinfo : EIATTR_FRAME_SIZE
	.align		4
.L_5:
        /*0018*/ 	.byte	0x04, 0x11
        /*001a*/ 	.short	(.L_7 - .L_6)
	.align		4
.L_6:
        /*001c*/ 	.word	index@(triton_poi_fused__native_batch_norm_legit_no_training_add_max_pool2d_with_indices_11)
        /*0020*/ 	.word	0x00000000


	//----- nvinfo : EIATTR_MIN_STACK_SIZE
	.align		4
.L_7:
        /*0024*/ 	.byte	0x04, 0x12
        /*0026*/ 	.short	(.L_9 - .L_8)
	.align		4
.L_8:
        /*0028*/ 	.word	index@(triton_poi_fused__native_batch_norm_legit_no_training_add_max_pool2d_with_indices_11)
        /*002c*/ 	.word	0x00000000
.L_9:


//--------------------- .nv.info.triton_poi_fused__native_batch_norm_legit_no_training_add_max_pool2d_with_indices_11 --------------------------
	.section	.nv.info.triton_poi_fused__native_batch_norm_legit_no_training_add_max_pool2d_with_indices_11,"",@"SHT_CUDA_INFO"
	.sectionflags	@""
	.align	4


	//----- nvinfo : EIATTR_CUDA_API_VERSION
	.align		4
        /*0000*/ 	.byte	0x04, 0x37
        /*0002*/ 	.short	(.L_11 - .L_10)
.L_10:
        /*0004*/ 	.word	0x0000007c


	//----- nvinfo : EIATTR_KPARAM_INFO
	.align		4
.L_11:
        /*0008*/ 	.byte	0x04, 0x17
        /*000a*/ 	.short	(.L_13 - .L_12)
.L_12:
        /*000c*/ 	.word	0x00000000
        /*0010*/ 	.short	0x000c
        /*0012*/ 	.short	0x0060
        /*0014*/ 	.byte	0x00, 0xf0, 0x11, 0x00


	//----- nvinfo : EIATTR_KPARAM_INFO
	.align		4
.L_13:
        /*0018*/ 	.byte	0x04, 0x17
        /*001a*/ 	.short	(.L_15 - .L_14)
.L_14:
        /*001c*/ 	.word	0x00000000
        /*0020*/ 	.short	0x000b
        /*0022*/ 	.short	0x0058
        /*0024*/ 	.byte	0x00, 0xf4, 0x21, 0x00


	//----- nvinfo : EIATTR_KPARAM_INFO
	.align		4
.L_15:
        /*0028*/ 	.byte	0x04, 0x17
        /*002a*/ 	.short	(.L_17 - .L_16)
.L_16:
        /*002c*/ 	.word	0x00000000
        /*0030*/ 	.short	0x000a
        /*0032*/ 	.short	0x0050
        /*0034*/ 	.byte	0x00, 0xf4, 0x21, 0x00


	//----- nvinfo : EIATTR_KPARAM_INFO
	.align		4
.L_17:
        /*0038*/ 	.byte	0x04, 0x17
        /*003a*/ 	.short	(.L_19 - .L_18)
.L_18:
        /*003c*/ 	.word	0x00000000
        /*0040*/ 	.short	0x0009
        /*0042*/ 	.short	0x0048
        /*0044*/ 	.byte	0x00, 0xf4, 0x21, 0x00


	//----- nvinfo : EIATTR_KPARAM_INFO
	.align		4
.L_19:
        /*0048*/ 	.byte	0x04, 0x17
        /*004a*/ 	.short	(.L_21 - .L_20)
.L_20:
        /*004c*/ 	.word	0x00000000
        /*0050*/ 	.short	0x0008
        /*0052*/ 	.short	0x0040
        /*0054*/ 	.byte	0x00, 0xf4, 0x21, 0x00


	//----- nvinfo : EIATTR_KPARAM_INFO
	.align		4
.L_21:
        /*0058*/ 	.byte	0x04, 0x17
        /*005a*/ 	.short	(.L_23 - .L_22)
.L_22:
        /*005c*/ 	.word	0x00000000
        /*0060*/ 	.short	0x0007
        /*0062*/ 	.short	0x0038
        /*0064*/ 	.byte	0x00, 0xf4, 0x21, 0x00


	//----- nvinfo : EIATTR_KPARAM_INFO
	.align		4
.L_23:
        /*0068*/ 	.byte	0x04, 0x17
        /*006a*/ 	.short	(.L_25 - .L_24)
.L_24:
        /*006c*/ 	.word	0x00000000
        /*0070*/ 	.short	0x0006
        /*0072*/ 	.short	0x0030
        /*0074*/ 	.byte	0x00, 0xf4, 0x21, 0x00


	//----- nvinfo : EIATTR_KPARAM_INFO
	.align		4
.L_25:
        /*0078*/ 	.byte	0x04, 0x17
        /*007a*/ 	.short	(.L_27 - .L_26)
.L_26:
        /*007c*/ 	.word	0x00000000
        /*0080*/ 	.short	0x0005
        /*0082*/ 	.short	0x0028
        /*0084*/ 	.byte	0x00, 0xf4, 0x21, 0x00


	//----- nvinfo : EIATTR_KPARAM_INFO
	.align		4
.L_27:
        /*0088*/ 	.byte	0x04, 0x17
        /*008a*/ 	.short	(.L_29 - .L_28)
.L_28:
        /*008c*/ 	.word	0x00000000
        /*0090*/ 	.short	0x0004
        /*0092*/ 	.short	0x0020
        /*0094*/ 	.byte	0x00, 0xf4, 0x21, 0x00


	//----- nvinfo : EIATTR_KPARAM_INFO
	.align		4
.L_29:
        /*0098*/ 	.byte	0x04, 0x17
        /*009a*/ 	.short	(.L_31 - .L_30)
.L_30:
        /*009c*/ 	.word	0x00000000
        /*00a0*/ 	.short	0x0003
        /*00a2*/ 	.short	0x0018
        /*00a4*/ 	.byte	0x00, 0xf4, 0x21, 0x00


	//----- nvinfo : EIATTR_KPARAM_INFO
	.align		4
.L_31:
        /*00a8*/ 	.byte	0x04, 0x17
        /*00aa*/ 	.short	(.L_33 - .L_32)
.L_32:
        /*00ac*/ 	.word	0x00000000
        /*00b0*/ 	.short	0x0002
        /*00b2*/ 	.short	0x0010
        /*00b4*/ 	.byte	0x00, 0xf4, 0x21, 0x00


	//----- nvinfo : EIATTR_KPARAM_INFO
	.align		4
.L_33:
        /*00b8*/ 	.byte	0x04, 0x17
        /*00ba*/ 	.short	(.L_35 - .L_34)
.L_34:
        /*00bc*/ 	.word	0x00000000
        /*00c0*/ 	.short	0x0001
        /*00c2*/ 	.short	0x0008
        /*00c4*/ 	.byte	0x00, 0xf4, 0x21, 0x00


	//----- nvinfo : EIATTR_KPARAM_INFO
	.align		4
.L_35:
        /*00c8*/ 	.byte	0x04, 0x17
        /*00ca*/ 	.short	(.L_37 - .L_36)
.L_36:
        /*00cc*/ 	.word	0x00000000
        /*00d0*/ 	.short	0x0000
        /*00d2*/ 	.short	0x0000
        /*00d4*/ 	.byte	0x00, 0xf4, 0x21, 0x00


	//----- nvinfo : EIATTR_SPARSE_MMA_MASK
	.align		4
.L_37:
        /*00d8*/ 	.byte	0x03, 0x50
        /*00da*/ 	.short	0x0000


	//----- nvinfo : EIATTR_MAXREG_COUNT
	.align		4
        /*00dc*/ 	.byte	0x03, 0x1b
        /*00de*/ 	.short	0x00ff


	//----- nvinfo : EIATTR_EXIT_INSTR_OFFSETS
	.align		4
        /*00e0*/ 	.byte	0x04, 0x1c
        /*00e2*/ 	.short	(.L_39 - .L_38)


	//   ....[0]....
.L_38:
        /*00e4*/ 	.word	0x00001210


	//----- nvinfo : EIATTR_REQNTID
	.align		4
.L_39:
        /*00e8*/ 	.byte	0x04, 0x10
        /*00ea*/ 	.short	(.L_41 - .L_40)
.L_40:
        /*00ec*/ 	.word	0x00000080
        /*00f0*/ 	.word	0x00000001
        /*00f4*/ 	.word	0x00000001


	//----- nvinfo : EIATTR_CBANK_PARAM_SIZE
	.align		4
.L_41:
        /*00f8*/ 	.byte	0x03, 0x19
        /*00fa*/ 	.short	0x0064


	//----- nvinfo : EIATTR_PARAM_CBANK
	.align		4
        /*00fc*/ 	.byte	0x04, 0x0a
        /*00fe*/ 	.short	(.L_43 - .L_42)
	.align		4
.L_42:
        /*0100*/ 	.word	index@(.nv.constant0.triton_poi_fused__native_batch_norm_legit_no_training_add_max_pool2d_with_indices_11)
        /*0104*/ 	.short	0x0210
        /*0106*/ 	.short	0x0064


	//----- nvinfo : EIATTR_SW_WAR
	.align		4
.L_43:
        /*0108*/ 	.byte	0x04, 0x36
        /*010a*/ 	.short	(.L_45 - .L_44)
.L_44:
        /*010c*/ 	.word	0x00000008
.L_45:


//--------------------- .nv.callgraph             --------------------------
	.section	.nv.callgraph,"",@"SHT_CUDA_CALLGRAPH"
	.align	4
	.sectionentsize	8
	.align		4
        /*0000*/ 	.word	0x00000000
	.align		4
        /*0004*/ 	.word	0xffffffff
	.align		4
        /*0008*/ 	.word	0x00000000
	.align		4
        /*000c*/ 	.word	0xfffffffe
	.align		4
        /*0010*/ 	.word	0x00000000
	.align		4
        /*0014*/ 	.word	0xfffffffd
	.align		4
        /*0018*/ 	.word	0x00000000
	.align		4
        /*001c*/ 	.word	0xfffffffc


//--------------------- .nv.constant4             --------------------------
	.section	.nv.constant4,"a",@progbits
	.align	8
	.align		8
.nv.constant4:
        /*0000*/ 	.dword	_$_str
	.align		8
        /*0008*/ 	.dword	_$_str_$_2


//--------------------- .text.triton_poi_fused__native_batch_norm_legit_no_training_add_max_pool2d_with_indices_11 --------------------------
	.section	.text.triton_poi_fused__native_batch_norm_legit_no_training_add_max_pool2d_with_indices_11,"ax",@progbits
	.align	128
        .global         triton_poi_fused__native_batch_norm_legit_no_training_add_max_pool2d_with_indices_11
        .type           triton_poi_fused__native_batch_norm_legit_no_training_add_max_pool2d_with_indices_11,@function
        .size           triton_poi_fused__native_batch_norm_legit_no_training_add_max_pool2d_with_indices_11,(.L_x_1 - triton_poi_fused__native_batch_norm_legit_no_training_add_max_pool2d_with_indices_11)
        .other          triton_poi_fused__native_batch_norm_legit_no_training_add_max_pool2d_with_indices_11,@"STO_CUDA_ENTRY STV_DEFAULT"
triton_poi_fused__native_batch_norm_legit_no_training_add_max_pool2d_with_indices_11:
.text.triton_poi_fused__native_batch_norm_legit_no_training_add_max_pool2d_with_indices_11:
[----:B------:R-:W-:Y:S01]  /*0000*/  LDC R1, c[0x0][0x28] ;  /* 0x00000a00ff017b82 */ /* 0x000fe20000000800 */
[----:B------:R-:W1:Y:S07]  /*0010*/  S2R R0, SR_TID.X ;  /* 0x0000000000007919 */ /* 0x000e6e0000002100 */
[----:B------:R-:W2:Y:S01]  /*0020*/  LDC.64 R32, c[0x0][0x220] ;  /* 0x00008800ff207b82 */ /* 0x000ea20000000a00 */
[----:B------:R-:W-:Y:S01]  /*0030*/  ULDC.64 UR4, c[0x0][0x208] ;  /* 0x0000820000047ab9 */ /* 0x000fe20000000a00 */
[----:B------:R-:W3:Y:S06]  /*0040*/  S2R R3, SR_CTAID.X ;  /* 0x0000000000037919 */ /* 0x000eec0000002500 */
[----:B------:R-:W4:Y:S08]  /*0050*/  LDC.64 R16, c[0x0][0x218] ;  /* 0x00008600ff107b82 */ /* 0x000f300000000a00 */
[----:B------:R-:W5:Y:S08]  /*0060*/  LDC.64 R26, c[0x0][0x210] ;  /* 0x00008400ff1a7b82 */ /* 0x000f700000000a00 */
[----:B------:R-:W4:Y:S01]  /*0070*/  LDC.64 R34, c[0x0][0x230] ;  /* 0x00008c00ff227b82 */ /* 0x000f220000000a00 */
[----:B-1----:R-:W-:-:S04]  /*0080*/  SHF.L.U32 R0, R0, 0x2, RZ ;  /* 0x0000000200007819 */ /* 0x002fc800000006ff */
[----:B------:R-:W-:-:S04]  /*0090*/  LOP3.LUT R0, R0, 0x1fc, RZ, 0xc0, !PT ;  /* 0x000001fc00007812 */ /* 0x000fc800078ec0ff */
[----:B---3--:R-:W-:-:S05]  /*00a0*/  LEA R0, R3, R0, 0xa ;  /* 0x0000000003007211 */ /* 0x008fca00078e50ff */
[----:B------:R-:W-:-:S05]  /*00b0*/  IMAD.HI R2, R0, 0x2aaaaaab, RZ ;  /* 0x2aaaaaab00027827 */ /* 0x000fca00078e02ff */
[----:B------:R-:W-:-:S04]  /*00c0*/  SHF.R.U32.HI R3, RZ, 0x1f, R2 ;  /* 0x0000001fff037819 */ /* 0x000fc80000011602 */
[----:B------:R-:W-:-:S05]  /*00d0*/  LEA.HI R3, R2, R3, RZ, 0x1d ;  /* 0x0000000302037211 */ /* 0x000fca00078fe8ff */
[----:B------:R-:W-:-:S04]  /*00e0*/  IMAD R3, R3, -0x30, R0 ;  /* 0xffffffd003037824 */ /* 0x000fc800078e0200 */
[----:B--2---:R-:W-:-:S06]  /*00f0*/  IMAD.WIDE R4, R3, 0x4, R32 ;  /* 0x0000000403047825 */ /* 0x004fcc00078e0220 */
[----:B------:R-:W2:Y:S01]  /*0100*/  LDG.E.EL.128 R4, desc[UR4][R4.64] ;  /* 0x0000000404047981 */ /* 0x000ea2000c2e1d00 */
[----:B------:R-:W-:Y:S01]  /*0110*/  IADD3 R2, R0, 0x200, RZ ;  /* 0x0000020000027810 */ /* 0x000fe20007ffe0ff */
[----:B-----5:R-:W-:-:S04]  /*0120*/  IMAD.WIDE R26, R0, 0x4, R26 ;  /* 0x00000004001a7825 */ /* 0x020fc800078e021a */
[----:B------:R-:W-:-:S04]  /*0130*/  IMAD.HI R8, R2, 0x2aaaaaab, RZ ;  /* 0x2aaaaaab02087827 */ /* 0x000fc800078e02ff */
[----:B----4-:R-:W-:Y:S01]  /*0140*/  IMAD.WIDE R12, R3, 0x4, R16 ;  /* 0x00000004030c7825 */ /* 0x010fe200078e0210 */
[----:B------:R-:W-:-:S04]  /*0150*/  SHF.R.U32.HI R9, RZ, 0x1f, R8 ;  /* 0x0000001fff097819 */ /* 0x000fc80000011608 */
[----:B------:R-:W-:Y:S01]  /*0160*/  LEA.HI R9, R8, R9, RZ, 0x1d ;  /* 0x0000000908097211 */ /* 0x000fe200078fe8ff */
[----:B------:R-:W3:Y:S04]  /*0170*/  LDG.E.EL.128 R12, desc[UR4][R12.64] ;  /* 0x000000040c0c7981 */ /* 0x000ee8000c2e1d00 */
[----:B------:R-:W-:Y:S02]  /*0180*/  IMAD R2, R9, -0x30, R2 ;  /* 0xffffffd009027824 */ /* 0x000fe400078e0202 */
[----:B------:R1:W3:Y:S02]  /*0190*/  LDG.E.128 R8, desc[UR4][R26.64] ;  /* 0x000000041a087981 */ /* 0x0002e4000c1e1d00 */
[----:B------:R-:W-:Y:S02]  /*01a0*/  IMAD.WIDE R20, R2, 0x4, R16 ;  /* 0x0000000402147825 */ /* 0x000fe400078e0210 */
[----:B------:R-:W1:Y:S04]  /*01b0*/  LDG.E.128 R16, desc[UR4][R26.64+0x800] ;  /* 0x000800041a107981 */ /* 0x000e68000c1e1d00 */
[----:B------:R-:W1:Y:S01]  /*01c0*/  LDG.E.EL.128 R20, desc[UR4][R20.64] ;  /* 0x0000000414147981 */ /* 0x000e62000c2e1d00 */
[----:B--2---:R-:W-:-:S04]  /*01d0*/  FADD R24, R4, 9.9999997473787516356e-06 ;  /* 0x3727c5ac04187421 */ /* 0x004fc80000000000 */
[----:B------:R-:W2:Y:S01]  /*01e0*/  MUFU.SQRT R25, R24 ;  /* 0x0000001800197308 */ /* 0x000ea20000002000 */
[----:B------:R-:W-:Y:S01]  /*01f0*/  FADD R5, R5, 9.9999997473787516356e-06 ;  /* 0x3727c5ac05057421 */ /* 0x000fe20000000000 */
[----:B------:R-:W-:-:S06]  /*0200*/  FADD R6, R6, 9.9999997473787516356e-06 ;  /* 0x3727c5ac06067421 */ /* 0x000fcc0000000000 */
[----:B------:R-:W4:Y:S01]  /*0210*/  MUFU.SQRT R5, R5 ;  /* 0x0000000500057308 */ /* 0x000f220000002000 */
[----:B--2---:R-:W-:-:S07]  /*0220*/  FSETP.GT.AND P0, PT, R25, 8.50705917302346158658e+37, PT ;  /* 0x7e8000001900780b */ /* 0x004fce0003f04000 */
[----:B------:R-:W2:Y:S01]  /*0230*/  MUFU.SQRT R6, R6 ;  /* 0x0000000600067308 */ /* 0x000ea20000002000 */
[----:B------:R-:W-:Y:S02]  /*0240*/  FSETP.GEU.AND P3, PT, R25, 1.175494350822287508e-38, PT ;  /* 0x008000001900780b */ /* 0x000fe40003f6e000 */
[C---:B----4-:R-:W-:Y:S02]  /*0250*/  FSETP.GT.AND P1, PT, R5.reuse, 8.50705917302346158658e+37, PT ;  /* 0x7e8000000500780b */ /* 0x050fe40003f24000 */
[----:B------:R-:W-:Y:S01]  /*0260*/  FSETP.GEU.AND P4, PT, R5, 1.175494350822287508e-38, PT ;  /* 0x008000000500780b */ /* 0x000fe20003f8e000 */
[----:B------:R-:W-:Y:S01]  /*0270*/  @P0 FMUL R25, R25, 0.25 ;  /* 0x3e80000019190820 */ /* 0x000fe20000400000 */
[----:B--2---:R-:W-:-:S07]  /*0280*/  FSETP.GT.AND P2, PT, R6, 8.50705917302346158658e+37, PT ;  /* 0x7e8000000600780b */ /* 0x004fce0003f44000 */
[----:B------:R-:W-:Y:S01]  /*0290*/  @!P3 FMUL R25, R25, 16777216 ;  /* 0x4b8000001919b820 */ /* 0x000fe20000400000 */
[----:B------:R-:W-:Y:S01]  /*02a0*/  FSETP.GEU.AND P5, PT, R6, 1.175494350822287508e-38, PT ;  /* 0x008000000600780b */ /* 0x000fe20003fae000 */
[----:B------:R-:W-:Y:S01]  /*02b0*/  HFMA2.MMA R24, -RZ, RZ, 1.625, 0 ;  /* 0x3e800000ff187435 */ /* 0x000fe200000001ff */
[----:B-1----:R-:W-:Y:S01]  /*02c0*/  FADD R26, R19, -R23 ;  /* 0x80000017131a7221 */ /* 0x002fe20000000000 */
[----:B------:R-:W-:Y:S01]  /*02d0*/  @P1 FMUL R5, R5, 0.25 ;  /* 0x3e80000005051820 */ /* 0x000fe20000400000 */
[----:B------:R-:W-:Y:S01]  /*02e0*/  FADD R27, R18, -R22 ;  /* 0x80000016121b7221 */ /* 0x000fe20000000000 */
[----:B------:R-:W1:Y:S01]  /*02f0*/  MUFU.RCP R25, R25 ;  /* 0x0000001900197308 */ /* 0x000e620000001000 */
[----:B------:R-:W2:Y:S01]  /*0300*/  LDC.64 R22, c[0x0][0x228] ;  /* 0x00008a00ff167b82 */ /* 0x000ea20000000a00 */
[----:B------:R-:W-:Y:S01]  /*0310*/  @!P4 FMUL R5, R5, 16777216 ;  /* 0x4b8000000505c820 */ /* 0x000fe20000400000 */
[----:B---3--:R-:W-:Y:S01]  /*0320*/  FADD R8, R8, -R12 ;  /* 0x8000000c08087221 */ /* 0x008fe20000000000 */
[----:B------:R-:W-:-:S02]  /*0330*/  @P2 FMUL R6, R6, 0.25 ;  /* 0x3e80000006062820 */ /* 0x000fc40000400000 */
[----:B------:R-:W-:Y:S02]  /*0340*/  FSEL R12, R24, 1, P0 ;  /* 0x3f800000180c7808 */ /* 0x000fe40000000000 */
[----:B------:R-:W3:Y:S01]  /*0350*/  MUFU.RCP R5, R5 ;  /* 0x0000000500057308 */ /* 0x000ee20000001000 */
[----:B------:R-:W-:Y:S02]  /*0360*/  @!P5 FMUL R6, R6, 16777216 ;  /* 0x4b8000000606d820 */ /* 0x000fe40000400000 */
[----:B------:R-:W-:-:S05]  /*0370*/  @!P3 FMUL R12, R12, 16777216 ;  /* 0x4b8000000c0cb820 */ /* 0x000fca0000400000 */
[----:B------:R-:W4:Y:S01]  /*0380*/  MUFU.RCP R6, R6 ;  /* 0x0000000600067308 */ /* 0x000f220000001000 */
[----:B-1----:R-:W-:Y:S01]  /*0390*/  FMUL R25, R25, R12 ;  /* 0x0000000c19197220 */ /* 0x002fe20000400000 */
[C---:B------:R-:W-:Y:S01]  /*03a0*/  FSEL R12, R24.reuse, 1, P1 ;  /* 0x3f800000180c7808 */ /* 0x040fe20000800000 */
[----:B------:R-:W-:Y:S01]  /*03b0*/  FADD R4, R11, -R15 ;  /* 0x8000000f0b047221 */ /* 0x000fe20000000000 */
[----:B------:R-:W-:-:S03]  /*03c0*/  FSEL R11, R24, 1, P2 ;  /* 0x3f800000180b7808 */ /* 0x000fc60001000000 */
[----:B------:R-:W-:Y:S01]  /*03d0*/  @!P4 FMUL R12, R12, 16777216 ;  /* 0x4b8000000c0cc820 */ /* 0x000fe20000400000 */
[----:B------:R-:W-:Y:S01]  /*03e0*/  FADD R10, R10, -R14 ;  /* 0x8000000e0a0a7221 */ /* 0x000fe20000000000 */
[----:B------:R-:W-:Y:S01]  /*03f0*/  FADD R9, R9, -R13 ;  /* 0x8000000d09097221 */ /* 0x000fe20000000000 */
[----:B------:R-:W-:Y:S01]  /*0400*/  FADD R29, R17, -R21 ;  /* 0x80000015111d7221 */ /* 0x000fe20000000000 */
[----:B------:R-:W-:Y:S01]  /*0410*/  FADD R30, R16, -R20 ;  /* 0x80000014101e7221 */ /* 0x000fe20000000000 */
[----:B---3--:R-:W-:Y:S01]  /*0420*/  FMUL R14, R5, R12 ;  /* 0x0000000c050e7220 */ /* 0x008fe20000400000 */
[----:B------:R-:W-:Y:S01]  /*0430*/  @!P5 FMUL R11, R11, 16777216 ;  /* 0x4b8000000b0bd820 */ /* 0x000fe20000400000 */
[----:B--2---:R-:W-:-:S04]  /*0440*/  IMAD.WIDE R12, R3, 0x4, R22 ;  /* 0x00000004030c7825 */ /* 0x004fc800078e0216 */
[----:B0-----:R-:W-:-:S04]  /*0450*/  IMAD.WIDE R16, R3, 0x4, R34 ;  /* 0x0000000403107825 */ /* 0x001fc800078e0222 */
[----:B----4-:R-:W-:Y:S01]  /*0460*/  FMUL R11, R6, R11 ;  /* 0x0000000b060b7220 */ /* 0x010fe20000400000 */
[----:B------:R-:W-:Y:S02]  /*0470*/  FMUL R6, R14, R9 ;  /* 0x000000090e067220 */ /* 0x000fe40000400000 */
[----:B------:R-:W2:Y:S04]  /*0480*/  LDG.E.EL.128 R12, desc[UR4][R12.64] ;  /* 0x000000040c0c7981 */ /* 0x000ea8000c2e1d00 */
[----:B------:R-:W2:Y:S01]  /*0490*/  LDG.E.EL.128 R16, desc[UR4][R16.64] ;  /* 0x0000000410107981 */ /* 0x000ea2000c2e1d00 */
[----:B------:R-:W-:Y:S01]  /*04a0*/  FMUL R31, R25, R8 ;  /* 0x00000008191f7220 */ /* 0x000fe20000400000 */
[----:B------:R-:W-:-:S04]  /*04b0*/  IMAD.WIDE R8, R2, 0x4, R32 ;  /* 0x0000000402087825 */ /* 0x000fc800078e0220 */
[----:B------:R-:W-:Y:S02]  /*04c0*/  FMUL R25, R11, R10 ;  /* 0x0000000a0b197220 */ /* 0x000fe40000400000 */
[----:B------:R-:W3:Y:S01]  /*04d0*/  LDG.E.EL.128 R8, desc[UR4][R8.64] ;  /* 0x0000000408087981 */ /* 0x000ee2000c2e1d00 */
[----:B------:R-:W-:Y:S01]  /*04e0*/  FADD R5, R7, 9.9999997473787516356e-06 ;  /* 0x3727c5ac07057421 */ /* 0x000fe20000000000 */
[----:B------:R-:W-:-:S04]  /*04f0*/  IMAD.WIDE R20, R2, 0x4, R34 ;  /* 0x0000000402147825 */ /* 0x000fc800078e0222 */
[----:B--2---:R-:W-:Y:S02]  /*0500*/  FFMA R25, R14, R25, R18 ;  /* 0x000000190e197223 */ /* 0x004fe40000000012 */
[----:B------:R-:W0:Y:S02]  /*0510*/  MUFU.SQRT R14, R5 ;  /* 0x00000005000e7308 */ /* 0x000e240000002000 */
[C---:B0-----:R-:W-:Y:S02]  /*0520*/  FSETP.GT.AND P0, PT, R14.reuse, 8.50705917302346158658e+37, PT ;  /* 0x7e8000000e00780b */ /* 0x041fe40003f04000 */
[----:B------:R-:W-:-:S11]  /*0530*/  FSETP.GEU.AND P1, PT, R14, 1.175494350822287508e-38, PT ;  /* 0x008000000e00780b */ /* 0x000fd60003f2e000 */
[----:B------:R-:W-:-:S04]  /*0540*/  @P0 FMUL R14, R14, 0.25 ;  /* 0x3e8000000e0e0820 */ /* 0x000fc80000400000 */
[----:B------:R-:W-:-:S06]  /*0550*/  @!P1 FMUL R14, R14, 16777216 ;  /* 0x4b8000000e0e9820 */ /* 0x000fcc0000400000 */
[----:B------:R-:W0:Y:S01]  /*0560*/  MUFU.RCP R14, R14 ;  /* 0x0000000e000e7308 */ /* 0x000e220000001000 */
[----:B------:R-:W-:Y:S01]  /*0570*/  FSEL R7, R24, 1, P0 ;  /* 0x3f80000018077808 */ /* 0x000fe20000000000 */
[----:B------:R-:W-:-:S04]  /*0580*/  FFMA R18, R13, R6, R17 ;  /* 0x000000060d127223 */ /* 0x000fc80000000011 */
[----:B------:R-:W-:-:S04]  /*0590*/  @!P1 FMUL R7, R7, 16777216 ;  /* 0x4b80000007079820 */ /* 0x000fc80000400000 */
[----:B0-----:R-:W-:Y:S01]  /*05a0*/  FMUL R13, R14, R7 ;  /* 0x000000070e0d7220 */ /* 0x001fe20000400000 */
[----:B------:R-:W-:Y:S02]  /*05b0*/  IMAD.WIDE R6, R2, 0x4, R22 ;  /* 0x0000000402067825 */ /* 0x000fe400078e0216 */
[----:B------:R-:W2:Y:S02]  /*05c0*/  LDG.E.EL.128 R20, desc[UR4][R20.64] ;  /* 0x0000000414147981 */ /* 0x000ea4000c2e1d00 */
[----:B------:R-:W-:Y:S02]  /*05d0*/  FMUL R28, R13, R4 ;  /* 0x000000040d1c7220 */ /* 0x000fe40000400000 */
[----:B------:R-:W2:Y:S01]  /*05e0*/  LDG.E.EL.128 R4, desc[UR4][R6.64] ;  /* 0x0000000406047981 */ /* 0x000ea2000c2e1d00 */
[----:B---3--:R-:W-:Y:S01]  /*05f0*/  FADD R9, R9, 9.9999997473787516356e-06 ;  /* 0x3727c5ac09097421 */ /* 0x008fe20000000000 */
[----:B------:R-:W-:-:S03]  /*0600*/  FFMA R17, R12, R31, R16 ;  /* 0x0000001f0c117223 */ /* 0x000fc60000000010 */
[----:B------:R-:W0:Y:S01]  /*0610*/  MUFU.SQRT R12, R9 ;  /* 0x00000009000c7308 */ /* 0x000e220000002000 */
[----:B------:R-:W-:Y:S01]  /*0620*/  FADD R8, R8, 9.9999997473787516356e-06 ;  /* 0x3727c5ac08087421 */ /* 0x000fe20000000000 */
[C---:B0-----:R-:W-:Y:S02]  /*0630*/  FSETP.GT.AND P1, PT, R12.reuse, 8.50705917302346158658e+37, PT ;  /* 0x7e8000000c00780b */ /* 0x041fe40003f24000 */
[----:B------:R-:W-:-:S04]  /*0640*/  FSETP.GEU.AND P2, PT, R12, 1.175494350822287508e-38, PT ;  /* 0x008000000c00780b */ /* 0x000fc80003f4e000 */
[----:B------:R-:W0:Y:S07]  /*0650*/  MUFU.SQRT R8, R8 ;  /* 0x0000000800087308 */ /* 0x000e2e0000002000 */
[----:B------:R-:W-:-:S04]  /*0660*/  @P1 FMUL R12, R12, 0.25 ;  /* 0x3e8000000c0c1820 */ /* 0x000fc80000400000 */
[----:B------:R-:W-:Y:S01]  /*0670*/  @!P2 FMUL R12, R12, 16777216 ;  /* 0x4b8000000c0ca820 */ /* 0x000fe20000400000 */
[----:B0-----:R-:W-:-:S05]  /*0680*/  FSETP.GT.AND P0, PT, R8, 8.50705917302346158658e+37, PT ;  /* 0x7e8000000800780b */ /* 0x001fca0003f04000 */
[----:B------:R-:W0:Y:S01]  /*0690*/  MUFU.RCP R12, R12 ;  /* 0x0000000c000c7308 */ /* 0x000e220000001000 */
[----:B------:R-:W-:Y:S02]  /*06a0*/  FSETP.GEU.AND P3, PT, R8, 1.175494350822287508e-38, PT ;  /* 0x008000000800780b */ /* 0x000fe40003f6e000 */
[----:B------:R-:W-:-:S05]  /*06b0*/  FSEL R9, R24, 1, P1 ;  /* 0x3f80000018097808 */ /* 0x000fca0000800000 */
[----:B------:R-:W-:Y:S01]  /*06c0*/  @!P2 FMUL R9, R9, 16777216 ;  /* 0x4b8000000909a820 */ /* 0x000fe20000400000 */
[----:B------:R-:W-:-:S03]  /*06d0*/  @P0 FMUL R8, R8, 0.25 ;  /* 0x3e80000008080820 */ /* 0x000fc60000400000 */
[----:B0-----:R-:W-:Y:S02]  /*06e0*/  FMUL R16, R12, R9 ;  /* 0x000000090c107220 */ /* 0x001fe40000400000 */
[----:B------:R-:W0:Y:S01]  /*06f0*/  LDC.64 R12, c[0x0][0x248] ;  /* 0x00009200ff0c7b82 */ /* 0x000e220000000a00 */
[----:B------:R-:W-:Y:S01]  /*0700*/  @!P3 FMUL R8, R8, 16777216 ;  /* 0x4b8000000808b820 */ /* 0x000fe20000400000 */
[----:B------:R-:W-:Y:S01]  /*0710*/  FADD R10, R10, 9.9999997473787516356e-06 ;  /* 0x3727c5ac0a0a7421 */ /* 0x000fe20000000000 */
[----:B------:R-:W-:-:S04]  /*0720*/  FMUL R16, R16, R29 ;  /* 0x0000001d10107220 */ /* 0x000fc80000400000 */
[----:B------:R-:W-:Y:S01]  /*0730*/  MUFU.RCP R8, R8 ;  /* 0x0000000800087308 */ /* 0x000fe20000001000 */
[----:B------:R-:W-:-:S07]  /*0740*/  FADD R11, R11, 9.9999997473787516356e-06 ;  /* 0x3727c5ac0b0b7421 */ /* 0x000fce0000000000 */
[----:B------:R-:W1:Y:S01]  /*0750*/  MUFU.SQRT R14, R10 ;  /* 0x0000000a000e7308 */ /* 0x000e620000002000 */
[----:B------:R-:W-:-:S07]  /*0760*/  FFMA R28, R15, R28, R19 ;  /* 0x0000001c0f1c7223 */ /* 0x000fce0000000013 */
[----:B------:R3:W4:Y:S01]  /*0770*/  MUFU.SQRT R31, R11 ;  /* 0x0000000b001f7308 */ /* 0x0007220000002000 */
[C---:B-1----:R-:W-:Y:S02]  /*0780*/  FSETP.GT.AND P1, PT, R14.reuse, 8.50705917302346158658e+37, PT ;  /* 0x7e8000000e00780b */ /* 0x042fe40003f24000 */
[----:B------:R-:W-:-:S11]  /*0790*/  FSETP.GEU.AND P4, PT, R14, 1.175494350822287508e-38, PT ;  /* 0x008000000e00780b */ /* 0x000fd60003f8e000 */
[----:B------:R-:W-:-:S04]  /*07a0*/  @P1 FMUL R14, R14, 0.25 ;  /* 0x3e8000000e0e1820 */ /* 0x000fc80000400000 */
[----:B------:R-:W-:Y:S01]  /*07b0*/  @!P4 FMUL R14, R14, 16777216 ;  /* 0x4b8000000e0ec820 */ /* 0x000fe20000400000 */
[----:B--2---:R-:W-:Y:S01]  /*07c0*/  FFMA R16, R5, R16, R21 ;  /* 0x0000001005107223 */ /* 0x004fe20000000015 */
[----:B------:R-:W-:-:S05]  /*07d0*/  FSEL R5, R24, 1, P0 ;  /* 0x3f80000018057808 */ /* 0x000fca0000000000 */
[----:B------:R-:W-:-:S04]  /*07e0*/  @!P3 FMUL R5, R5, 16777216 ;  /* 0x4b8000000505b820 */ /* 0x000fc80000400000 */
[----:B---3--:R-:W-:Y:S01]  /*07f0*/  FMUL R11, R8, R5 ;  /* 0x00000005080b7220 */ /* 0x008fe20000400000 */
[----:B0-----:R-:W-:-:S04]  /*0800*/  IMAD.WIDE R8, R3, 0x4, R12 ;  /* 0x0000000403087825 */ /* 0x001fc800078e020c */
[----:B------:R-:W-:Y:S02]  /*0810*/  FMUL R19, R11, R30 ;  /* 0x0000001e0b137220 */ /* 0x000fe40000400000 */
[----:B------:R-:W2:Y:S01]  /*0820*/  LDG.E.EL.128 R8, desc[UR4][R8.64] ;  /* 0x0000000408087981 */ /* 0x000ea2000c2e1d00 */
[----:B------:R-:W-:Y:S01]  /*0830*/  IMAD.WIDE R12, R2, 0x4, R12 ;  /* 0x00000004020c7825 */ /* 0x000fe200078e020c */
[----:B------:R0:W1:Y:S05]  /*0840*/  MUFU.RCP R5, R14 ;  /* 0x0000000e00057308 */ /* 0x00006a0000001000 */
[----:B0-----:R-:W3:Y:S01]  /*0850*/  LDG.E.EL.128 R12, desc[UR4][R12.64] ;  /* 0x000000040c0c7981 */ /* 0x001ee2000c2e1d00 */
[----:B----4-:R-:W-:-:S02]  /*0860*/  FSETP.GT.AND P2, PT, R31, 8.50705917302346158658e+37, PT ;  /* 0x7e8000001f00780b */ /* 0x010fc40003f44000 */
[----:B------:R-:W-:-:S11]  /*0870*/  FSETP.GEU.AND P0, PT, R31, 1.175494350822287508e-38, PT ;  /* 0x008000001f00780b */ /* 0x000fd60003f0e000 */
[----:B------:R-:W-:-:S04]  /*0880*/  @P2 FMUL R31, R31, 0.25 ;  /* 0x3e8000001f1f2820 */ /* 0x000fc80000400000 */
[----:B------:R-:W-:Y:S01]  /*0890*/  @!P0 FMUL R31, R31, 16777216 ;  /* 0x4b8000001f1f8820 */ /* 0x000fe20000400000 */
[----:B------:R-:W-:-:S05]  /*08a0*/  FFMA R19, R4, R19, R20 ;  /* 0x0000001304137223 */ /* 0x000fca0000000014 */
[----:B------:R-:W0:Y:S01]  /*08b0*/  MUFU.RCP R31, R31 ;  /* 0x0000001f001f7308 */ /* 0x000e220000001000 */
[C---:B------:R-:W-:Y:S02]  /*08c0*/  FSEL R30, R24.reuse, 1, P1 ;  /* 0x3f800000181e7808 */ /* 0x040fe40000800000 */
[----:B------:R-:W-:-:S03]  /*08d0*/  FSEL R4, R24, 1, P2 ;  /* 0x3f80000018047808 */ /* 0x000fc60001000000 */
[----:B------:R-:W-:Y:S02]  /*08e0*/  @!P4 FMUL R30, R30, 16777216 ;  /* 0x4b8000001e1ec820 */ /* 0x000fe40000400000 */
[----:B------:R-:W-:Y:S02]  /*08f0*/  @!P0 FMUL R4, R4, 16777216 ;  /* 0x4b80000004048820 */ /* 0x000fe40000400000 */
[----:B-1----:R-:W-:Y:S02]  /*0900*/  FMUL R30, R5, R30 ;  /* 0x0000001e051e7220 */ /* 0x002fe40000400000 */
[----:B0-----:R-:W-:Y:S01]  /*0910*/  FMUL R5, R31, R4 ;  /* 0x000000041f057220 */ /* 0x001fe20000400000 */
[----:B--2---:R-:W-:Y:S01]  /*0920*/  FADD R20, R8, 9.9999997473787516356e-06 ;  /* 0x3727c5ac08147421 */ /* 0x004fe20000000000 */
[----:B------:R-:W-:Y:S01]  /*0930*/  FADD R8, R10, 9.9999997473787516356e-06 ;  /* 0x3727c5ac0a087421 */ /* 0x000fe20000000000 */
[----:B------:R-:W-:-:S04]  /*0940*/  FADD R4, R9, 9.9999997473787516356e-06 ;  /* 0x3727c5ac09047421 */ /* 0x000fc80000000000 */
[----:B------:R-:W0:Y:S01]  /*0950*/  MUFU.SQRT R20, R20 ;  /* 0x0000001400147308 */ /* 0x000e220000002000 */
[----:B------:R-:W-:-:S07]  /*0960*/  FADD R9, R11, 9.9999997473787516356e-06 ;  /* 0x3727c5ac0b097421 */ /* 0x000fce0000000000 */
[----:B------:R-:W1:Y:S01]  /*0970*/  MUFU.SQRT R8, R8 ;  /* 0x0000000800087308 */ /* 0x000e620000002000 */
[----:B---3--:R-:W-:-:S07]  /*0980*/  FADD R11, R14, 9.9999997473787516356e-06 ;  /* 0x3727c5ac0e0b7421 */ /* 0x008fce0000000000 */
[----:B------:R-:W2:Y:S01]  /*0990*/  MUFU.SQRT R9, R9 ;  /* 0x0000000900097308 */ /* 0x000ea20000002000 */
[----:B0-----:R-:W-:Y:S02]  /*09a0*/  FSETP.GT.AND P2, PT, R20, 8.50705917302346158658e+37, PT ;  /* 0x7e8000001400780b */ /* 0x001fe40003f44000 */
[----:B-1----:R-:W-:-:S05]  /*09b0*/  FSETP.GT.AND P6, PT, R8, 8.50705917302346158658e+37, PT ;  /* 0x7e8000000800780b */ /* 0x002fca0003fc4000 */
[----:B------:R-:W0:Y:S01]  /*09c0*/  MUFU.SQRT R4, R4 ;  /* 0x0000000400047308 */ /* 0x000e220000002000 */
[----:B------:R-:W-:Y:S01]  /*09d0*/  FSETP.GEU.AND P0, PT, R8, 1.175494350822287508e-38, PT ;  /* 0x008000000800780b */ /* 0x000fe20003f0e000 */
[----:B------:R-:W-:-:S06]  /*09e0*/  FADD R15, R15, 9.9999997473787516356e-06 ;  /* 0x3727c5ac0f0f7421 */ /* 0x000fcc0000000000 */
[----:B------:R-:W1:Y:S01]  /*09f0*/  MUFU.SQRT R11, R11 ;  /* 0x0000000b000b7308 */ /* 0x000e620000002000 */
[----:B--2---:R-:W-:Y:S01]  /*0a00*/  FSETP.GT.AND P3, PT, R9, 8.50705917302346158658e+37, PT ;  /* 0x7e8000000900780b */ /* 0x004fe20003f64000 */
[----:B------:R-:W-:Y:S01]  /*0a10*/  FADD R10, R12, 9.9999997473787516356e-06 ;  /* 0x3727c5ac0c0a7421 */ /* 0x000fe20000000000 */
[C---:B------:R-:W-:Y:S01]  /*0a20*/  FSETP.GEU.AND P1, PT, R20.reuse, 1.175494350822287508e-38, PT ;  /* 0x008000001400780b */ /* 0x040fe20003f2e000 */
[----:B------:R-:W-:Y:S01]  /*0a30*/  FMUL R12, R5, R26 ;  /* 0x0000001a050c7220 */ /* 0x000fe20000400000 */
[----:B------:R-:W-:Y:S01]  /*0a40*/  @P2 FMUL R20, R20, 0.25 ;  /* 0x3e80000014142820 */ /* 0x000fe20000400000 */
[----:B------:R-:W-:Y:S01]  /*0a50*/  FSEL R32, R24, 1, P2 ;  /* 0x3f80000018207808 */ /* 0x000fe20001000000 */
[----:B------:R-:W-:Y:S01]  /*0a60*/  @P6 FMUL R8, R8, 0.25 ;  /* 0x3e80000008086820 */ /* 0x000fe20000400000 */
[----:B------:R-:W-:Y:S01]  /*0a70*/  FSEL R26, R24, 1, P6 ;  /* 0x3f800000181a7808 */ /* 0x000fe20003000000 */
[----:B------:R-:W2:Y:S01]  /*0a80*/  MUFU.SQRT R14, R15 ;  /* 0x0000000f000e7308 */ /* 0x000ea20000002000 */
[----:B------:R-:W-:-:S02]  /*0a90*/  FSETP.GEU.AND P2, PT, R9, 1.175494350822287508e-38, PT ;  /* 0x008000000900780b */ /* 0x000fc40003f4e000 */
[----:B0-----:R-:W-:Y:S01]  /*0aa0*/  FSETP.GT.AND P4, PT, R4, 8.50705917302346158658e+37, PT ;  /* 0x7e8000000400780b */ /* 0x001fe20003f84000 */
[----:B------:R-:W-:Y:S01]  /*0ab0*/  @!P0 FMUL R8, R8, 16777216 ;  /* 0x4b80000008088820 */ /* 0x000fe20000400000 */
[----:B------:R-:W-:Y:S01]  /*0ac0*/  @!P0 FMUL R26, R26, 16777216 ;  /* 0x4b8000001a1a8820 */ /* 0x000fe20000400000 */
[----:B-1----:R-:W-:Y:S02]  /*0ad0*/  FSETP.GT.AND P0, PT, R11, 8.50705917302346158658e+37, PT ;  /* 0x7e8000000b00780b */ /* 0x002fe40003f04000 */
[----:B------:R-:W-:Y:S01]  /*0ae0*/  FSETP.GEU.AND P5, PT, R4, 1.175494350822287508e-38, PT ;  /* 0x008000000400780b */ /* 0x000fe20003fae000 */
[----:B------:R-:W-:Y:S01]  /*0af0*/  FFMA R12, R7, R12, R23 ;  /* 0x0000000c070c7223 */ /* 0x000fe20000000017 */
[----:B------:R-:W-:Y:S01]  /*0b00*/  @P3 FMUL R9, R9, 0.25 ;  /* 0x3e80000009093820 */ /* 0x000fe20000400000 */
[----:B------:R-:W-:Y:S01]  /*0b10*/  FSEL R23, R24, 1, P3 ;  /* 0x3f80000018177808 */ /* 0x000fe20001800000 */
[----:B------:R-:W-:Y:S01]  /*0b20*/  FADD R21, R13, 9.9999997473787516356e-06 ;  /* 0x3727c5ac0d157421 */ /* 0x000fe20000000000 */
[----:B------:R-:W-:Y:S01]  /*0b30*/  FSETP.GEU.AND P3, PT, R11, 1.175494350822287508e-38, PT ;  /* 0x008000000b00780b */ /* 0x000fe20003f6e000 */
[----:B------:R-:W-:Y:S01]  /*0b40*/  FMUL R13, R30, R27 ;  /* 0x0000001b1e0d7220 */ /* 0x000fe20000400000 */
[----:B------:R-:W-:Y:S01]  /*0b50*/  @!P2 FMUL R9, R9, 16777216 ;  /* 0x4b8000000909a820 */ /* 0x000fe20000400000 */
[----:B------:R-:W-:Y:S01]  /*0b60*/  @!P2 FMUL R23, R23, 16777216 ;  /* 0x4b8000001717a820 */ /* 0x000fe20000400000 */
[----:B------:R-:W-:Y:S01]  /*0b70*/  @P4 FMUL R4, R4, 0.25 ;  /* 0x3e80000004044820 */ /* 0x000fe20000400000 */
[----:B--2---:R-:W-:Y:S01]  /*0b80*/  FSETP.GT.AND P2, PT, R14, 8.50705917302346158658e+37, PT ;  /* 0x7e8000000e00780b */ /* 0x004fe20003f44000 */
[----:B------:R-:W0:Y:S01]  /*0b90*/  MUFU.SQRT R10, R10 ;  /* 0x0000000a000a7308 */ /* 0x000e220000002000 */
[----:B------:R-:W-:Y:S01]  /*0ba0*/  FFMA R13, R6, R13, R22 ;  /* 0x0000000d060d7223 */ /* 0x000fe20000000016 */
[----:B------:R-:W-:Y:S01]  /*0bb0*/  @P0 FMUL R11, R11, 0.25 ;  /* 0x3e8000000b0b0820 */ /* 0x000fe20000400000 */
[----:B------:R-:W-:Y:S01]  /*0bc0*/  @!P5 FMUL R4, R4, 16777216 ;  /* 0x4b8000000404d820 */ /* 0x000fe20000400000 */
[----:B------:R-:W-:-:S04]  /*0bd0*/  @!P1 FMUL R20, R20, 16777216 ;  /* 0x4b80000014149820 */ /* 0x000fc80000400000 */
[----:B------:R1:W-:Y:S01]  /*0be0*/  MUFU.RCP R6, R9 ;  /* 0x0000000900067308 */ /* 0x0003e20000001000 */
[----:B------:R-:W-:Y:S01]  /*0bf0*/  @!P3 FMUL R11, R11, 16777216 ;  /* 0x4b8000000b0bb820 */ /* 0x000fe20000400000 */
[----:B-1----:R-:W-:Y:S02]  /*0c00*/  FSEL R9, R24, 1, P0 ;  /* 0x3f80000018097808 */ /* 0x002fe40000000000 */
[----:B------:R-:W-:-:S04]  /*0c10*/  FSETP.GEU.AND P0, PT, R14, 1.175494350822287508e-38, PT ;  /* 0x008000000e00780b */ /* 0x000fc80003f0e000 */
[----:B------:R1:W-:Y:S01]  /*0c20*/  MUFU.RCP R27, R4 ;  /* 0x00000004001b7308 */ /* 0x0003e20000001000 */
[----:B------:R-:W-:Y:S01]  /*0c30*/  @P2 FMUL R14, R14, 0.25 ;  /* 0x3e8000000e0e2820 */ /* 0x000fe20000400000 */
[----:B------:R-:W-:-:S06]  /*0c40*/  FSEL R30, R24, 1, P4 ;  /* 0x3f800000181e7808 */ /* 0x000fcc0002000000 */
[----:B------:R-:W2:Y:S01]  /*0c50*/  MUFU.SQRT R21, R21 ;  /* 0x0000001500157308 */ /* 0x000ea20000002000 */
[----:B-1----:R-:W1:Y:S01]  /*0c60*/  LDC.64 R4, c[0x0][0x238] ;  /* 0x00008e00ff047b82 */ /* 0x002e620000000a00 */
[----:B0-----:R-:W-:-:S06]  /*0c70*/  FSETP.GT.AND P4, PT, R10, 8.50705917302346158658e+37, PT ;  /* 0x7e8000000a00780b */ /* 0x001fcc0003f84000 */
[----:B------:R-:W-:Y:S01]  /*0c80*/  MUFU.RCP R29, R20 ;  /* 0x00000014001d7308 */ /* 0x000fe20000001000 */
[----:B------:R-:W-:-:S07]  /*0c90*/  @!P0 FMUL R14, R14, 16777216 ;  /* 0x4b8000000e0e8820 */ /* 0x000fce0000400000 */
[----:B------:R-:W0:Y:S01]  /*0ca0*/  MUFU.RCP R20, R11 ;  /* 0x0000000b00147308 */ /* 0x000e220000001000 */
[----:B------:R-:W-:Y:S01]  /*0cb0*/  @!P1 FMUL R32, R32, 16777216 ;  /* 0x4b80000020209820 */ /* 0x000fe20000400000 */
[----:B------:R-:W-:Y:S01]  /*0cc0*/  FSETP.GEU.AND P1, PT, R10, 1.175494350822287508e-38, PT ;  /* 0x008000000a00780b */ /* 0x000fe20003f2e000 */
[----:B------:R-:W-:Y:S01]  /*0cd0*/  @!P3 FMUL R9, R9, 16777216 ;  /* 0x4b8000000909b820 */ /* 0x000fe20000400000 */
[----:B--2---:R-:W-:-:S04]  /*0ce0*/  FSETP.GT.AND P6, PT, R21, 8.50705917302346158658e+37, PT ;  /* 0x7e8000001500780b */ /* 0x004fc80003fc4000 */
[----:B------:R-:W2:Y:S01]  /*0cf0*/  MUFU.RCP R7, R8 ;  /* 0x0000000800077308 */ /* 0x000ea20000001000 */
[----:B------:R-:W-:Y:S01]  /*0d00*/  @!P5 FMUL R30, R30, 16777216 ;  /* 0x4b8000001e1ed820 */ /* 0x000fe20000400000 */
[----:B------:R-:W-:-:S06]  /*0d10*/  FSETP.GEU.AND P5, PT, R21, 1.175494350822287508e-38, PT ;  /* 0x008000001500780b */ /* 0x000fcc0003fae000 */
[----:B------:R-:W3:Y:S01]  /*0d20*/  MUFU.RCP R14, R14 ;  /* 0x0000000e000e7308 */ /* 0x000ee20000001000 */
[----:B0-----:R-:W-:Y:S01]  /*0d30*/  FMUL R20, R20, R9 ;  /* 0x0000000914147220 */ /* 0x001fe20000400000 */
[----:B------:R-:W-:Y:S01]  /*0d40*/  FSEL R9, R24, 1, P2 ;  /* 0x3f80000018097808 */ /* 0x000fe20001000000 */
[----:B------:R-:W-:Y:S01]  /*0d50*/  @P4 FMUL R10, R10, 0.25 ;  /* 0x3e8000000a0a4820 */ /* 0x000fe20000400000 */
[----:B------:R-:W-:Y:S01]  /*0d60*/  FMUL R29, R29, R32 ;  /* 0x000000201d1d7220 */ /* 0x000fe20000400000 */
[----:B-1----:R-:W-:-:S04]  /*0d70*/  IMAD.WIDE R32, R0, 0x4, R4 ;  /* 0x0000000400207825 */ /* 0x002fc800078e0204 */
[----:B------:R-:W-:Y:S01]  /*0d80*/  @!P1 FMUL R10, R10, 16777216 ;  /* 0x4b8000000a0a9820 */ /* 0x000fe20000400000 */
[----:B------:R-:W-:Y:S01]  /*0d90*/  @!P0 FMUL R9, R9, 16777216 ;  /* 0x4b80000009098820 */ /* 0x000fe20000400000 */
[----:B--2---:R-:W-:Y:S01]  /*0da0*/  FMUL R26, R7, R26 ;  /* 0x0000001a071a7220 */ /* 0x004fe20000400000 */
[----:B------:R-:W-:Y:S01]  /*0db0*/  FMUL R23, R6, R23 ;  /* 0x0000001706177220 */ /* 0x000fe20000400000 */
[C---:B------:R-:W-:Y:S01]  /*0dc0*/  FSEL R7, R24.reuse, 1, P4 ;  /* 0x3f80000018077808 */ /* 0x040fe20002000000 */
[----:B------:R-:W-:Y:S01]  /*0dd0*/  @P6 FMUL R21, R21, 0.25 ;  /* 0x3e80000015156820 */ /* 0x000fe20000400000 */
[----:B------:R-:W-:Y:S01]  /*0de0*/  FSEL R6, R24, 1, P6 ;  /* 0x3f80000018067808 */ /* 0x000fe20003000000 */
[----:B------:R0:W1:Y:S01]  /*0df0*/  MUFU.RCP R22, R10 ;  /* 0x0000000a00167308 */ /* 0x0000620000001000 */
[----:B---3--:R-:W-:Y:S01]  /*0e00*/  FMUL R24, R14, R9 ;  /* 0x000000090e187220 */ /* 0x008fe20000400000 */
[----:B------:R-:W-:Y:S01]  /*0e10*/  @!P5 FMUL R21, R21, 16777216 ;  /* 0x4b8000001515d820 */ /* 0x000fe20000400000 */
[----:B0-----:R-:W2:Y:S05]  /*0e20*/  LDG.E.128 R8, desc[UR4][R32.64+0x800] ;  /* 0x0008000420087981 */ /* 0x001eaa000c1e1d00 */
[----:B------:R-:W0:Y:S01]  /*0e30*/  MUFU.RCP R21, R21 ;  /* 0x0000001500157308 */ /* 0x000e220000001000 */
[----:B------:R-:W-:Y:S01]  /*0e40*/  @!P1 FMUL R7, R7, 16777216 ;  /* 0x4b80000007079820 */ /* 0x000fe20000400000 */
[----:B------:R-:W-:-:S03]  /*0e50*/  @!P5 FMUL R6, R6, 16777216 ;  /* 0x4b8000000606d820 */ /* 0x000fc60000400000 */
[----:B-1----:R-:W-:Y:S01]  /*0e60*/  FMUL R22, R22, R7 ;  /* 0x0000000716167220 */ /* 0x002fe20000400000 */
[----:B0-----:R-:W-:Y:S02]  /*0e70*/  FMUL R21, R21, R6 ;  /* 0x0000000615157220 */ /* 0x001fe40000400000 */
[----:B------:R-:W3:Y:S01]  /*0e80*/  LDG.E.128 R4, desc[UR4][R32.64] ;  /* 0x0000000420047981 */ /* 0x000ee2000c1e1d00 */
[----:B------:R-:W-:Y:S02]  /*0e90*/  FMUL R27, R27, R30 ;  /* 0x0000001e1b1b7220 */ /* 0x000fe40000400000 */
[----:B------:R-:W0:Y:S01]  /*0ea0*/  LDC.64 R30, c[0x0][0x240] ;  /* 0x00009000ff1e7b82 */ /* 0x000e220000000a00 */
[----:B--2---:R-:W-:Y:S01]  /*0eb0*/  FADD R11, R11, R12 ;  /* 0x0000000c0b0b7221 */ /* 0x004fe20000000000 */
[----:B------:R-:W-:Y:S01]  /*0ec0*/  FADD R10, R10, R13 ;  /* 0x0000000d0a0a7221 */ /* 0x000fe20000000000 */
[----:B0-----:R-:W-:-:S06]  /*0ed0*/  IMAD.WIDE R12, R3, 0x4, R30 ;  /* 0x00000004030c7825 */ /* 0x001fcc00078e021e */
[----:B------:R-:W2:Y:S01]  /*0ee0*/  LDG.E.EL.128 R12, desc[UR4][R12.64] ;  /* 0x000000040c0c7981 */ /* 0x000ea2000c2e1d00 */
[----:B------:R-:W-:Y:S01]  /*0ef0*/  FADD R9, R9, R16 ;  /* 0x0000001009097221 */ /* 0x000fe20000000000 */
[----:B------:R-:W-:Y:S01]  /*0f00*/  FADD R8, R8, R19 ;  /* 0x0000001308087221 */ /* 0x000fe20000000000 */
[----:B---3--:R-:W-:Y:S01]  /*0f10*/  FADD R4, R4, R17 ;  /* 0x0000001104047221 */ /* 0x008fe20000000000 */
[----:B------:R-:W-:-:S04]  /*0f20*/  IMAD.WIDE R16, R2, 0x4, R30 ;  /* 0x0000000402107825 */ /* 0x000fc800078e021e */
[----:B------:R-:W-:Y:S02]  /*0f30*/  FADD R5, R5, R18 ;  /* 0x0000001205057221 */ /* 0x000fe40000000000 */
[----:B------:R-:W3:Y:S01]  /*0f40*/  LDG.E.EL.128 R16, desc[UR4][R16.64] ;  /* 0x0000000410107981 */ /* 0x000ee2000c2e1d00 */
[----:B------:R-:W-:Y:S01]  /*0f50*/  FADD R7, R7, R28 ;  /* 0x0000001c07077221 */ /* 0x000fe20000000000 */
[----:B------:R-:W-:Y:S01]  /*0f60*/  FADD R6, R6, R25 ;  /* 0x0000001906067221 */ /* 0x000fe20000000000 */
[----:B--2---:R-:W-:Y:S01]  /*0f70*/  FADD R28, -R12, R4 ;  /* 0x000000040c1c7221 */ /* 0x004fe20000000100 */
[----:B------:R-:W-:Y:S02]  /*0f80*/  FADD R36, -R13, R5 ;  /* 0x000000050d247221 */ /* 0x000fe40000000100 */
[----:B------:R-:W0:Y:S01]  /*0f90*/  LDC.64 R12, c[0x0][0x258] ;  /* 0x00009600ff0c7b82 */ /* 0x000e220000000a00 */
[----:B------:R-:W-:Y:S01]  /*0fa0*/  FMUL R25, R28, R29 ;  /* 0x0000001d1c197220 */ /* 0x000fe20000400000 */
[----:B------:R-:W-:Y:S01]  /*0fb0*/  FMUL R36, R36, R27 ;  /* 0x0000001b24247220 */ /* 0x000fe20000400000 */
[----:B------:R-:W-:Y:S01]  /*0fc0*/  FADD R27, -R14, R6 ;  /* 0x000000060e1b7221 */ /* 0x000fe20000000100 */
[----:B------:R-:W-:-:S04]  /*0fd0*/  FADD R28, -R15, R7 ;  /* 0x000000070f1c7221 */ /* 0x000fc80000000100 */
[----:B------:R-:W1:Y:S01]  /*0fe0*/  LDC.64 R14, c[0x0][0x250] ;  /* 0x00009400ff0e7b82 */ /* 0x000e620000000a00 */
[----:B---3--:R-:W-:Y:S01]  /*0ff0*/  FADD R19, -R19, R11 ;  /* 0x0000000b13137221 */ /* 0x008fe20000000100 */
[----:B------:R-:W-:Y:S01]  /*1000*/  FADD R29, -R16, R8 ;  /* 0x00000008101d7221 */ /* 0x000fe20000000100 */
[----:B------:R-:W-:Y:S01]  /*1010*/  FADD R32, -R17, R9 ;  /* 0x0000000911207221 */ /* 0x000fe20000000100 */
[----:B------:R-:W-:Y:S01]  /*1020*/  FADD R31, -R18, R10 ;  /* 0x0000000a121f7221 */ /* 0x000fe20000000100 */
[----:B------:R-:W-:Y:S01]  /*1030*/  FMUL R34, R19, R24 ;  /* 0x0000001813227220 */ /* 0x000fe20000400000 */
[----:B------:R-:W-:Y:S01]  /*1040*/  FMUL R30, R27, R26 ;  /* 0x0000001a1b1e7220 */ /* 0x000fe20000400000 */
[----:B------:R-:W-:Y:S01]  /*1050*/  FMUL R28, R28, R23 ;  /* 0x000000171c1c7220 */ /* 0x000fe20000400000 */
[----:B------:R-:W-:Y:S01]  /*1060*/  FMUL R29, R29, R22 ;  /* 0x000000161d1d7220 */ /* 0x000fe20000400000 */
[----:B0-----:R-:W-:-:S04]  /*1070*/  IMAD.WIDE R16, R3, 0x4, R12 ;  /* 0x0000000403107825 */ /* 0x001fc800078e020c */
[----:B------:R-:W-:-:S04]  /*1080*/  IMAD.WIDE R26, R2, 0x4, R12 ;  /* 0x00000004021a7825 */ /* 0x000fc800078e020c */
[----:B-1----:R-:W-:-:S04]  /*1090*/  IMAD.WIDE R18, R3, 0x4, R14 ;  /* 0x0000000403127825 */ /* 0x002fc800078e020e */
[----:B------:R-:W-:Y:S02]  /*10a0*/  IMAD.WIDE R22, R2, 0x4, R14 ;  /* 0x0000000402167825 */ /* 0x000fe400078e020e */
[----:B------:R-:W2:Y:S02]  /*10b0*/  LDG.E.EL.128 R12, desc[UR4][R18.64] ;  /* 0x00000004120c7981 */ /* 0x000ea4000c2e1d00 */
[----:B------:R-:W-:Y:S01]  /*10c0*/  FMUL R32, R32, R21 ;  /* 0x0000001520207220 */ /* 0x000fe20000400000 */
[----:B------:R-:W-:Y:S01]  /*10d0*/  FMUL R31, R31, R20 ;  /* 0x000000141f1f7220 */ /* 0x000fe20000400000 */
[----:B------:R-:W0:Y:S01]  /*10e0*/  LDC.64 R2, c[0x0][0x260] ;  /* 0x00009800ff027b82 */ /* 0x000e220000000a00 */
[----:B------:R-:W3:Y:S04]  /*10f0*/  LDG.E.EL.128 R20, desc[UR4][R22.64] ;  /* 0x0000000416147981 */ /* 0x000ee8000c2e1d00 */
[----:B------:R-:W2:Y:S02]  /*1100*/  LDG.E.EL.128 R16, desc[UR4][R16.64] ;  /* 0x0000000410107981 */ /* 0x000ea4000c2e1d00 */
[----:B--2---:R-:W-:-:S02]  /*1110*/  FFMA R12, R12, R25, R16 ;  /* 0x000000190c0c7223 */ /* 0x004fc40000000010 */
[----:B------:R-:W3:Y:S01]  /*1120*/  LDG.E.EL.128 R24, desc[UR4][R26.64] ;  /* 0x000000041a187981 */ /* 0x000ee2000c2e1d00 */
[----:B------:R-:W-:Y:S01]  /*1130*/  FFMA R14, R14, R30, R18 ;  /* 0x0000001e0e0e7223 */ /* 0x000fe20000000012 */
[----:B------:R-:W-:Y:S02]  /*1140*/  FFMA R15, R15, R28, R19 ;  /* 0x0000001c0f0f7223 */ /* 0x000fe40000000013 */
[----:B------:R-:W1:Y:S01]  /*1150*/  LDC.64 R18, c[0x0][0x268] ;  /* 0x00009a00ff127b82 */ /* 0x000e620000000a00 */
[----:B0-----:R-:W-:-:S04]  /*1160*/  IMAD.WIDE R2, R0, 0x4, R2 ;  /* 0x0000000400027825 */ /* 0x001fc800078e0202 */
[----:B------:R-:W-:Y:S01]  /*1170*/  FFMA R13, R13, R36, R17 ;  /* 0x000000240d0d7223 */ /* 0x000fe20000000011 */
[----:B------:R-:W-:Y:S04]  /*1180*/  STG.E.128 desc[UR4][R2.64], R4 ;  /* 0x0000000402007986 */ /* 0x000fe8000c101d04 */
[----:B------:R-:W-:Y:S01]  /*1190*/  STG.E.128 desc[UR4][R2.64+0x800], R8 ;  /* 0x0008000802007986 */ /* 0x000fe2000c101d04 */
[----:B-1----:R-:W-:-:S05]  /*11a0*/  IMAD.WIDE R18, R0, 0x4, R18 ;  /* 0x0000000400127825 */ /* 0x002fca00078e0212 */
[----:B------:R-:W-:Y:S01]  /*11b0*/  STG.E.128 desc[UR4][R18.64], R12 ;  /* 0x0000000c12007986 */ /* 0x000fe2000c101d04 */
[----:B---3--:R-:W-:Y:S01]  /*11c0*/  FFMA R20, R20, R29, R24 ;  /* 0x0000001d14147223 */ /* 0x008fe20000000018 */
[----:B------:R-:W-:Y:S01]  /*11d0*/  FFMA R21, R21, R32, R25 ;  /* 0x0000002015157223 */ /* 0x000fe20000000019 */
[----:B------:R-:W-:Y:S01]  /*11e0*/  FFMA R22, R22, R31, R26 ;  /* 0x0000001f16167223 */ /* 0x000fe2000000001a */
[----:B------:R-:W-:-:S05]  /*11f0*/  FFMA R23, R23, R34, R27 ;  /* 0x0000002217177223 */ /* 0x000fca000000001b */
[----:B------:R-:W-:Y:S01]  /*1200*/  STG.E.128 desc[UR4][R18.64+0x800], R20 ;  /* 0x0008001412007986 */ /* 0x000fe2000c101d04 */
[----:B------:R-:W-:Y:S05]  /*1210*/  EXIT ;  /* 0x000000000000794d */ /* 0x000fea0003800000 */
.L_x_0:
[----:B------:R-:W-:-:S00]  /*1220*/  BRA `(.L_x_0) ;  /* 0xfffffffc00fc7947 */ /* 0x000fc0000383ffff */
[----:B------:R-:W-:-:S00]  /*1230*/  NOP ;  /* 0x0000000000007918 */ /* 0x000fc00000000000 */
        /* <DEDUP_REMOVED lines=12> */
.L_x_1:


//--------------------- .nv.global.init           --------------------------
	.section	.nv.global.init,"aw",@progbits
.nv.global.init:
	.type		_$_str,@object
	.size		_$_str,(_$_str_$_2 - _$_str)
_$_str:
        /*0000*/ 	.byte	0x5f, 0x5f, 0x43, 0x55, 0x44, 0x41, 0x5f, 0x46, 0x54, 0x5a, 0x00
	.type		_$_str_$_2,@object
	.size		_$_str_$_2,(.L_1 - _$_str_$_2)
_$_str_$_2:
        /*000b*/ 	.byte	0x5f, 0x5f, 0x43, 0x55, 0x44, 0x41, 0x5f, 0x50, 0x52, 0x45, 0x43, 0x5f, 0x53, 0x51, 0x52, 0x54
        /*001b*/ 	.byte	0x00
.L_1:


//--------------------- .nv.constant0.triton_poi_fused__native_batch_norm_legit_no_training_add_max_pool2d_with_indices_11 --------------------------
	.section	.nv.constant0.triton_poi_fused__native_batch_norm_legit_no_training_add_max_pool2d_with_indices_11,"a",@progbits
	.sectionflags	@""
	.align	4
.nv.constant0.triton_poi_fused__native_batch_norm_legit_no_training_add_max_pool2d_with_indices_11:
	.zero		628
